//
// Generated by NVIDIA NVVM Compiler
//
// Compiler Build ID: CL-36424714
// Cuda compilation tools, release 13.0, V13.0.88
// Based on NVVM 20.0.0
//

.version 9.0
.target sm_100
.address_size 64

	// .globl	_Z14kernel_forwardPKfS0_Pfii

.visible .entry _Z14kernel_forwardPKfS0_Pfii(
	.param .u64 .ptr .align 1 _Z14kernel_forwardPKfS0_Pfii_param_0,
	.param .u64 .ptr .align 1 _Z14kernel_forwardPKfS0_Pfii_param_1,
	.param .u64 .ptr .align 1 _Z14kernel_forwardPKfS0_Pfii_param_2,
	.param .u32 _Z14kernel_forwardPKfS0_Pfii_param_3,
	.param .u32 _Z14kernel_forwardPKfS0_Pfii_param_4
)
{
	.reg .pred 	%p<12>;
	.reg .b32 	%r<29>;
	.reg .b32 	%f<112>;
	.reg .b64 	%rd<47>;

	ld.param.u64 	%rd16, [_Z14kernel_forwardPKfS0_Pfii_param_0];
	ld.param.u64 	%rd17, [_Z14kernel_forwardPKfS0_Pfii_param_1];
	ld.param.u64 	%rd15, [_Z14kernel_forwardPKfS0_Pfii_param_2];
	ld.param.u32 	%r19, [_Z14kernel_forwardPKfS0_Pfii_param_3];
	ld.param.u32 	%r18, [_Z14kernel_forwardPKfS0_Pfii_param_4];
	cvta.to.global.u64 	%rd1, %rd17;
	cvta.to.global.u64 	%rd2, %rd16;
	mov.u32 	%r1, %tid.x;
	setp.ge.s32 	%p1, %r1, %r19;
	setp.lt.s32 	%p2, %r18, 1;
	mov.f32 	%f111, 0f00000000;
	or.pred  	%p3, %p1, %p2;
	@%p3 bra 	$L__BB0_13;
	mul.lo.s32 	%r2, %r18, %r1;
	and.b32  	%r3, %r18, 15;
	setp.lt.u32 	%p4, %r18, 16;
	mov.f32 	%f111, 0f00000000;
	mov.b32 	%r26, 0;
	@%p4 bra 	$L__BB0_4;
	and.b32  	%r26, %r18, 2147483632;
	neg.s32 	%r24, %r26;
	mul.wide.u32 	%rd18, %r2, 4;
	add.s64 	%rd19, %rd18, %rd2;
	add.s64 	%rd44, %rd19, 32;
	add.s64 	%rd43, %rd1, 32;
	mov.f32 	%f111, 0f00000000;
$L__BB0_3:
	.pragma "nounroll";
	ld.global.f32 	%f18, [%rd44+-32];
	ld.global.f32 	%f19, [%rd43+-32];
	fma.rn.f32 	%f20, %f18, %f19, %f111;
	ld.global.f32 	%f21, [%rd44+-28];
	ld.global.f32 	%f22, [%rd43+-28];
	fma.rn.f32 	%f23, %f21, %f22, %f20;
	ld.global.f32 	%f24, [%rd44+-24];
	ld.global.f32 	%f25, [%rd43+-24];
	fma.rn.f32 	%f26, %f24, %f25, %f23;
	ld.global.f32 	%f27, [%rd44+-20];
	ld.global.f32 	%f28, [%rd43+-20];
	fma.rn.f32 	%f29, %f27, %f28, %f26;
	ld.global.f32 	%f30, [%rd44+-16];
	ld.global.f32 	%f31, [%rd43+-16];
	fma.rn.f32 	%f32, %f30, %f31, %f29;
	ld.global.f32 	%f33, [%rd44+-12];
	ld.global.f32 	%f34, [%rd43+-12];
	fma.rn.f32 	%f35, %f33, %f34, %f32;
	ld.global.f32 	%f36, [%rd44+-8];
	ld.global.f32 	%f37, [%rd43+-8];
	fma.rn.f32 	%f38, %f36, %f37, %f35;
	ld.global.f32 	%f39, [%rd44+-4];
	ld.global.f32 	%f40, [%rd43+-4];
	fma.rn.f32 	%f41, %f39, %f40, %f38;
	ld.global.f32 	%f42, [%rd44];
	ld.global.f32 	%f43, [%rd43];
	fma.rn.f32 	%f44, %f42, %f43, %f41;
	ld.global.f32 	%f45, [%rd44+4];
	ld.global.f32 	%f46, [%rd43+4];
	fma.rn.f32 	%f47, %f45, %f46, %f44;
	ld.global.f32 	%f48, [%rd44+8];
	ld.global.f32 	%f49, [%rd43+8];
	fma.rn.f32 	%f50, %f48, %f49, %f47;
	ld.global.f32 	%f51, [%rd44+12];
	ld.global.f32 	%f52, [%rd43+12];
	fma.rn.f32 	%f53, %f51, %f52, %f50;
	ld.global.f32 	%f54, [%rd44+16];
	ld.global.f32 	%f55, [%rd43+16];
	fma.rn.f32 	%f56, %f54, %f55, %f53;
	ld.global.f32 	%f57, [%rd44+20];
	ld.global.f32 	%f58, [%rd43+20];
	fma.rn.f32 	%f59, %f57, %f58, %f56;
	ld.global.f32 	%f60, [%rd44+24];
	ld.global.f32 	%f61, [%rd43+24];
	fma.rn.f32 	%f62, %f60, %f61, %f59;
	ld.global.f32 	%f63, [%rd44+28];
	ld.global.f32 	%f64, [%rd43+28];
	fma.rn.f32 	%f111, %f63, %f64, %f62;
	add.s32 	%r24, %r24, 16;
	add.s64 	%rd44, %rd44, 64;
	add.s64 	%rd43, %rd43, 64;
	setp.ne.s32 	%p5, %r24, 0;
	@%p5 bra 	$L__BB0_3;
$L__BB0_4:
	setp.eq.s32 	%p6, %r3, 0;
	@%p6 bra 	$L__BB0_13;
	and.b32  	%r9, %r18, 7;
	setp.lt.u32 	%p7, %r3, 8;
	@%p7 bra 	$L__BB0_7;
	add.s32 	%r21, %r26, %r2;
	mul.wide.u32 	%rd20, %r21, 4;
	add.s64 	%rd21, %rd2, %rd20;
	ld.global.f32 	%f66, [%rd21];
	cvt.u64.u32 	%rd22, %r26;
	mul.wide.u32 	%rd23, %r26, 4;
	add.s64 	%rd24, %rd1, %rd23;
	ld.global.f32 	%f67, [%rd24];
	fma.rn.f32 	%f68, %f66, %f67, %f111;
	cvt.u64.u32 	%rd25, %r2;
	add.s64 	%rd26, %rd22, %rd25;
	shl.b64 	%rd27, %rd26, 2;
	add.s64 	%rd28, %rd2, %rd27;
	ld.global.f32 	%f69, [%rd28+4];
	ld.global.f32 	%f70, [%rd24+4];
	fma.rn.f32 	%f71, %f69, %f70, %f68;
	ld.global.f32 	%f72, [%rd28+8];
	ld.global.f32 	%f73, [%rd24+8];
	fma.rn.f32 	%f74, %f72, %f73, %f71;
	ld.global.f32 	%f75, [%rd28+12];
	ld.global.f32 	%f76, [%rd24+12];
	fma.rn.f32 	%f77, %f75, %f76, %f74;
	ld.global.f32 	%f78, [%rd28+16];
	ld.global.f32 	%f79, [%rd24+16];
	fma.rn.f32 	%f80, %f78, %f79, %f77;
	ld.global.f32 	%f81, [%rd28+20];
	ld.global.f32 	%f82, [%rd24+20];
	fma.rn.f32 	%f83, %f81, %f82, %f80;
	ld.global.f32 	%f84, [%rd28+24];
	ld.global.f32 	%f85, [%rd24+24];
	fma.rn.f32 	%f86, %f84, %f85, %f83;
	ld.global.f32 	%f87, [%rd28+28];
	ld.global.f32 	%f88, [%rd24+28];
	fma.rn.f32 	%f111, %f87, %f88, %f86;
	add.s32 	%r26, %r26, 8;
$L__BB0_7:
	setp.eq.s32 	%p8, %r9, 0;
	@%p8 bra 	$L__BB0_13;
	and.b32  	%r12, %r18, 3;
	setp.lt.u32 	%p9, %r9, 4;
	@%p9 bra 	$L__BB0_10;
	add.s32 	%r22, %r26, %r2;
	mul.wide.u32 	%rd29, %r22, 4;
	add.s64 	%rd30, %rd2, %rd29;
	ld.global.f32 	%f90, [%rd30];
	cvt.u64.u32 	%rd31, %r26;
	mul.wide.u32 	%rd32, %r26, 4;
	add.s64 	%rd33, %rd1, %rd32;
	ld.global.f32 	%f91, [%rd33];
	fma.rn.f32 	%f92, %f90, %f91, %f111;
	cvt.u64.u32 	%rd34, %r2;
	add.s64 	%rd35, %rd31, %rd34;
	shl.b64 	%rd36, %rd35, 2;
	add.s64 	%rd37, %rd2, %rd36;
	ld.global.f32 	%f93, [%rd37+4];
	ld.global.f32 	%f94, [%rd33+4];
	fma.rn.f32 	%f95, %f93, %f94, %f92;
	ld.global.f32 	%f96, [%rd37+8];
	ld.global.f32 	%f97, [%rd33+8];
	fma.rn.f32 	%f98, %f96, %f97, %f95;
	ld.global.f32 	%f99, [%rd37+12];
	ld.global.f32 	%f100, [%rd33+12];
	fma.rn.f32 	%f111, %f99, %f100, %f98;
	add.s32 	%r26, %r26, 4;
$L__BB0_10:
	setp.eq.s32 	%p10, %r12, 0;
	@%p10 bra 	$L__BB0_13;
	mul.wide.u32 	%rd38, %r26, 4;
	add.s64 	%rd46, %rd1, %rd38;
	add.s32 	%r23, %r26, %r2;
	mul.wide.u32 	%rd39, %r23, 4;
	add.s64 	%rd45, %rd2, %rd39;
	neg.s32 	%r28, %r12;
$L__BB0_12:
	.pragma "nounroll";
	ld.global.f32 	%f101, [%rd45];
	ld.global.f32 	%f102, [%rd46];
	fma.rn.f32 	%f111, %f101, %f102, %f111;
	add.s64 	%rd46, %rd46, 4;
	add.s64 	%rd45, %rd45, 4;
	add.s32 	%r28, %r28, 1;
	setp.ne.s32 	%p11, %r28, 0;
	@%p11 bra 	$L__BB0_12;
$L__BB0_13:
	cvta.to.global.u64 	%rd40, %rd15;
	mul.wide.u32 	%rd41, %r1, 4;
	add.s64 	%rd42, %rd40, %rd41;
	st.global.f32 	[%rd42], %f111;
	ret;

}


// ===== COMPILED SASS (sm_100) =====

	.target	sm_100

	.elftype	@"ET_EXEC"


//--------------------- .note.nv.tkinfo           --------------------------
	.section	.note.nv.tkinfo,"",@"SHT_NOTE"
	.sectionflags	@"SHF_NOTE_NV_TKINFO"
	.tkinfo
        /*0018*/ 	.word	0x00000002
        /*0030*/ 	.string	""
        /*0030*/ 	.string	"ptxas"
        /*0030*/ 	.string	"Cuda compilation tools, release 13.0, V13.0.88"
        /*0030*/ 	.string	"Build cuda_13.0.r13.0/compiler.36424714_0"
        /*0030*/ 	.string	"-arch sm_100 -m 64 "



//--------------------- .note.nv.cuinfo           --------------------------
	.section	.note.nv.cuinfo,"",@"SHT_NOTE"
	.sectionflags	@"SHF_NOTE_NV_CUINFO"
        /*0018*/ 	.short	0x0002
        /*001a*/ 	.short	0x0064
        /*001c*/ 	.short	0x0082
	.zero		2


//--------------------- .nv.info                  --------------------------
	.section	.nv.info,"",@"SHT_CUDA_INFO"
	.align	4


	//----- nvinfo : EIATTR_REGCOUNT
	.align		4
        /*0000*/ 	.byte	0x04, 0x2f
        /*0002*/ 	.short	(.L_1 - .L_0)
	.align		4
.L_0:
        /*0004*/ 	.word	index@(_Z14kernel_forwardPKfS0_Pfii)
        /*0008*/ 	.word	0x0000001d


	//----- nvinfo : EIATTR_FRAME_SIZE
	.align		4
.L_1:
        /*000c*/ 	.byte	0x04, 0x11
        /*000e*/ 	.short	(.L_3 - .L_2)
	.align		4
.L_2:
        /*0010*/ 	.word	index@(_Z14kernel_forwardPKfS0_Pfii)
        /*0014*/ 	.word	0x00000000


	//----- nvinfo : EIATTR_MIN_STACK_SIZE
	.align		4
.L_3:
        /*0018*/ 	.byte	0x04, 0x12
        /*001a*/ 	.short	(.L_5 - .L_4)
	.align		4
.L_4:
        /*001c*/ 	.word	index@(_Z14kernel_forwardPKfS0_Pfii)
        /*0020*/ 	.word	0x00000000
.L_5:


//--------------------- .nv.compat                --------------------------
	.section	.nv.compat,"",@"SHT_CUDA_COMPAT_INFO"
	.align	4
        /*0000*/ 	.byte	0x02, 0x09, 0x00, 0x00, 0x02, 0x02, 0x01, 0x00, 0x02, 0x05, 0x05, 0x00, 0x03, 0x07, 0x01, 0x01
        /*0010*/ 	.byte	0x02, 0x03, 0x00, 0x00, 0x02, 0x06, 0x01, 0x00, 0x04, 0x0b, 0x08, 0x00, 0x09, 0x00, 0x00, 0x00
        /*0020*/ 	.byte	0x00, 0x00, 0x00, 0x00


//--------------------- .nv.info._Z14kernel_forwardPKfS0_Pfii --------------------------
	.section	.nv.info._Z14kernel_forwardPKfS0_Pfii,"",@"SHT_CUDA_INFO"
	.sectionflags	@""
	.align	4


	//----- nvinfo : EIATTR_CUDA_API_VERSION
	.align		4
        /*0000*/ 	.byte	0x04, 0x37
        /*0002*/ 	.short	(.L_7 - .L_6)
.L_6:
        /*0004*/ 	.word	0x00000082


	//----- nvinfo : EIATTR_KPARAM_INFO
	.align		4
.L_7:
        /*0008*/ 	.byte	0x04, 0x17
        /*000a*/ 	.short	(.L_9 - .L_8)
.L_8:
        /*000c*/ 	.word	0x00000000
        /*0010*/ 	.short	0x0004
        /*0012*/ 	.short	0x001c
        /*0014*/ 	.byte	0x00, 0xf0, 0x11, 0x00


	//----- nvinfo : EIATTR_KPARAM_INFO
	.align		4
.L_9:
        /*0018*/ 	.byte	0x04, 0x17
        /*001a*/ 	.short	(.L_11 - .L_10)
.L_10:
        /*001c*/ 	.word	0x00000000
        /*0020*/ 	.short	0x0003
        /*0022*/ 	.short	0x0018
        /*0024*/ 	.byte	0x00, 0xf0, 0x11, 0x00


	//----- nvinfo : EIATTR_KPARAM_INFO
	.align		4
.L_11:
        /*0028*/ 	.byte	0x04, 0x17
        /*002a*/ 	.short	(.L_13 - .L_12)
.L_12:
        /*002c*/ 	.word	0x00000000
        /*0030*/ 	.short	0x0002
        /*0032*/ 	.short	0x0010
        /*0034*/ 	.byte	0x00, 0xf5, 0x21, 0x00


	//----- nvinfo : EIATTR_KPARAM_INFO
	.align		4
.L_13:
        /*0038*/ 	.byte	0x04, 0x17
        /*003a*/ 	.short	(.L_15 - .L_14)
.L_14:
        /*003c*/ 	.word	0x00000000
        /*0040*/ 	.short	0x0001
        /*0042*/ 	.short	0x0008
        /*0044*/ 	.byte	0x00, 0xf5, 0x21, 0x00


	//----- nvinfo : EIATTR_KPARAM_INFO
	.align		4
.L_15:
        /*0048*/ 	.byte	0x04, 0x17
        /*004a*/ 	.short	(.L_17 - .L_16)
.L_16:
        /*004c*/ 	.word	0x00000000
        /*0050*/ 	.short	0x0000
        /*0052*/ 	.short	0x0000
        /*0054*/ 	.byte	0x00, 0xf5, 0x21, 0x00


	//----- nvinfo : EIATTR_SPARSE_MMA_MASK
	.align		4
.L_17:
        /*0058*/ 	.byte	0x03, 0x50
        /*005a*/ 	.short	0x0000


	//----- nvinfo : EIATTR_MAXREG_COUNT
	.align		4
        /*005c*/ 	.byte	0x03, 0x1b
        /*005e*/ 	.short	0x00ff


	//----- nvinfo : EIATTR_MERCURY_ISA_VERSION
	.align		4
        /*0060*/ 	.byte	0x03, 0x5f
        /*0062*/ 	.short	0x0101


	//----- nvinfo : EIATTR_VRC_CTA_INIT_COUNT
	.align		4
        /*0064*/ 	.byte	0x02, 0x4a
	.zero		1
	.zero		1


	//----- nvinfo : EIATTR_EXIT_INSTR_OFFSETS
	.align		4
        /*0068*/ 	.byte	0x04, 0x1c
        /*006a*/ 	.short	(.L_19 - .L_18)


	//   ....[0]....
.L_18:
        /*006c*/ 	.word	0x00000b00


	//----- nvinfo : EIATTR_CRS_STACK_SIZE
	.align		4
.L_19:
        /*0070*/ 	.byte	0x04, 0x1e
        /*0072*/ 	.short	(.L_21 - .L_20)
.L_20:
        /*0074*/ 	.word	0x00000000


	//----- nvinfo : EIATTR_CBANK_PARAM_SIZE
	.align		4
.L_21:
        /*0078*/ 	.byte	0x03, 0x19
        /*007a*/ 	.short	0x0020


	//----- nvinfo : EIATTR_PARAM_CBANK
	.align		4
        /*007c*/ 	.byte	0x04, 0x0a
        /*007e*/ 	.short	(.L_23 - .L_22)
	.align		4
.L_22:
        /*0080*/ 	.word	index@(.nv.constant0._Z14kernel_forwardPKfS0_Pfii)
        /*0084*/ 	.short	0x0380
        /*0086*/ 	.short	0x0020


	//----- nvinfo : EIATTR_SW_WAR
	.align		4
.L_23:
        /*0088*/ 	.byte	0x04, 0x36
        /*008a*/ 	.short	(.L_25 - .L_24)
.L_24:
        /*008c*/ 	.word	0x00000008
.L_25:


//--------------------- .nv.callgraph             --------------------------
	.section	.nv.callgraph,"",@"SHT_CUDA_CALLGRAPH"
	.align	4
	.sectionentsize	8
	.align		4
        /*0000*/ 	.word	0x00000000
	.align		4
        /*0004*/ 	.word	0xffffffff
	.align		4
        /*0008*/ 	.word	0x00000000
	.align		4
        /*000c*/ 	.word	0xfffffffe
	.align		4
        /*0010*/ 	.word	0x00000000
	.align		4
        /*0014*/ 	.word	0xfffffffd
	.align		4
        /*0018*/ 	.word	0x00000000
	.align		4
        /*001c*/ 	.word	0xfffffffc


//--------------------- .text._Z14kernel_forwardPKfS0_Pfii --------------------------
	.section	.text._Z14kernel_forwardPKfS0_Pfii,"ax",@progbits
	.align	128
        .global         _Z14kernel_forwardPKfS0_Pfii
        .type           _Z14kernel_forwardPKfS0_Pfii,@function
        .size           _Z14kernel_forwardPKfS0_Pfii,(.L_x_8 - _Z14kernel_forwardPKfS0_Pfii)
        .other          _Z14kernel_forwardPKfS0_Pfii,@"STO_CUDA_ENTRY STV_DEFAULT"
_Z14kernel_forwardPKfS0_Pfii:
.text._Z14kernel_forwardPKfS0_Pfii:
[----:B------:R-:W-:Y:S01]  /*0000*/  LDC R1, c[0x0][0x37c] ;  /* 0x0000df00ff017b82 */ /* 0x000fe20000000800 */
[----:B------:R-:W0:Y:S07]  /*0010*/  S2R R0, SR_TID.X ;  /* 0x0000000000007919 */ /* 0x000e2e0000002100 */
[----:B------:R-:W1:Y:S01]  /*0020*/  LDC.64 R2, c[0x0][0x398] ;  /* 0x0000e600ff027b82 */ /* 0x000e620000000a00 */
[----:B------:R-:W2:Y:S01]  /*0030*/  LDCU.64 UR6, c[0x0][0x358] ;  /* 0x00006b00ff0677ac */ /* 0x000ea20008000a00 */
[----:B------:R-:W-:Y:S01]  /*0040*/  BSSY.RECONVERGENT B0, `(.L_x_0) ;  /* 0x00000a8000007945 */ /* 0x000fe20003800200 */
[----:B------:R-:W-:Y:S01]  /*0050*/  HFMA2 R12, -RZ, RZ, 0, 0 ;  /* 0x00000000ff0c7431 */ /* 0x000fe200000001ff */
[----:B-1----:R-:W-:-:S04]  /*0060*/  ISETP.GE.AND P0, PT, R3, 0x1, PT ;  /* 0x000000010300780c */ /* 0x002fc80003f06270 */
[----:B0-----:R-:W-:-:S13]  /*0070*/  ISETP.GE.OR P0, PT, R0, R2, !P0 ;  /* 0x000000020000720c */ /* 0x001fda0004706670 */
[----:B--2---:R-:W-:Y:S05]  /*0080*/  @P0 BRA `(.L_x_1) ;  /* 0x00000008008c0947 */ /* 0x004fea0003800000 */
[C---:B------:R-:W-:Y:S01]  /*0090*/  ISETP.GE.U32.AND P1, PT, R3.reuse, 0x10, PT ;  /* 0x000000100300780c */ /* 0x040fe20003f26070 */
[----:B------:R-:W-:Y:S01]  /*00a0*/  IMAD R2, R0, R3, RZ ;  /* 0x0000000300027224 */ /* 0x000fe200078e02ff */
[----:B------:R-:W-:Y:S02]  /*00b0*/  LOP3.LUT R24, R3, 0xf, RZ, 0xc0, !PT ;  /* 0x0000000f03187812 */ /* 0x000fe400078ec0ff */
[----:B------:R-:W-:Y:S02]  /*00c0*/  MOV R12, RZ ;  /* 0x000000ff000c7202 */ /* 0x000fe40000000f00 */
[----:B------:R-:W-:Y:S02]  /*00d0*/  ISETP.NE.AND P0, PT, R24, RZ, PT ;  /* 0x000000ff1800720c */ /* 0x000fe40003f05270 */
[----:B------:R-:W-:-:S05]  /*00e0*/  MOV R9, RZ ;  /* 0x000000ff00097202 */ /* 0x000fca0000000f00 */
[----:B------:R-:W-:Y:S06]  /*00f0*/  @!P1 BRA `(.L_x_2) ;  /* 0x00000004000c9947 */ /* 0x000fec0003800000 */
[----:B------:R-:W0:Y:S01]  /*0100*/  LDC.64 R4, c[0x0][0x380] ;  /* 0x0000e000ff047b82 */ /* 0x000e220000000a00 */
[----:B------:R-:W1:Y:S01]  /*0110*/  LDCU.64 UR4, c[0x0][0x388] ;  /* 0x00007100ff0477ac */ /* 0x000e620008000a00 */
[----:B------:R-:W-:Y:S02]  /*0120*/  LOP3.LUT R9, R3, 0x7ffffff0, RZ, 0xc0, !PT ;  /* 0x7ffffff003097812 */ /* 0x000fe400078ec0ff */
[----:B------:R-:W-:Y:S02]  /*0130*/  MOV R12, RZ ;  /* 0x000000ff000c7202 */ /* 0x000fe40000000f00 */
[----:B------:R-:W-:Y:S01]  /*0140*/  IADD3 R8, PT, PT, -R9, RZ, RZ ;  /* 0x000000ff09087210 */ /* 0x000fe20007ffe1ff */
[----:B-1----:R-:W-:-:S04]  /*0150*/  UIADD3 UR4, UP0, UPT, UR4, 0x20, URZ ;  /* 0x0000002004047890 */ /* 0x002fc8000ff1e0ff */
[----:B------:R-:W-:Y:S01]  /*0160*/  UIADD3.X UR5, UPT, UPT, URZ, UR5, URZ, UP0, !UPT ;  /* 0x00000005ff057290 */ /* 0x000fe200087fe4ff */
[----:B0-----:R-:W-:-:S04]  /*0170*/  IMAD.WIDE.U32 R4, R2, 0x4, R4 ;  /* 0x0000000402047825 */ /* 0x001fc800078e0004 */
[----:B------:R-:W-:Y:S01]  /*0180*/  IMAD.U32 R6, RZ, RZ, UR4 ;  /* 0x00000004ff067e24 */ /* 0x000fe2000f8e00ff */
[----:B------:R-:W-:Y:S02]  /*0190*/  IADD3 R4, P1, PT, R4, 0x20, RZ ;  /* 0x0000002004047810 */ /* 0x000fe40007f3e0ff */
[----:B------:R-:W-:-:S03]  /*01a0*/  MOV R7, UR5 ;  /* 0x0000000500077c02 */ /* 0x000fc60008000f00 */
[----:B------:R-:W-:-:S08]  /*01b0*/  IMAD.X R5, RZ, RZ, R5, P1 ;  /* 0x000000ffff057224 */ /* 0x000fd000008e0605 */
.L_x_3:
[----:B------:R-:W2:Y:S04]  /*01c0*/  LDG.E R13, desc[UR6][R4.64+-0x20] ;  /* 0xffffe006040d7981 */ /* 0x000ea8000c1e1900 */
[----:B------:R-:W2:Y:S04]  /*01d0*/  LDG.E R14, desc[UR6][R6.64+-0x20] ;  /* 0xffffe006060e7981 */ /* 0x000ea8000c1e1900 */
[----:B------:R-:W3:Y:S04]  /*01e0*/  LDG.E R15, desc[UR6][R4.64+-0x1c] ;  /* 0xffffe406040f7981 */ /* 0x000ee8000c1e1900 */
[----:B------:R-:W3:Y:S04]  /*01f0*/  LDG.E R25, desc[UR6][R6.64+-0x1c] ;  /* 0xffffe40606197981 */ /* 0x000ee8000c1e1900 */
[----:B------:R-:W4:Y:S04]  /*0200*/  LDG.E R16, desc[UR6][R4.64+-0x18] ;  /* 0xffffe80604107981 */ /* 0x000f28000c1e1900 */
[----:B------:R-:W4:Y:S04]  /*0210*/  LDG.E R17, desc[UR6][R6.64+-0x18] ;  /* 0xffffe80606117981 */ /* 0x000f28000c1e1900 */
[----:B------:R-:W5:Y:S04]  /*0220*/  LDG.E R20, desc[UR6][R4.64+-0x14] ;  /* 0xffffec0604147981 */ /* 0x000f68000c1e1900 */
[----:B------:R-:W5:Y:S04]  /*0230*/  LDG.E R21, desc[UR6][R6.64+-0x14] ;  /* 0xffffec0606157981 */ /* 0x000f68000c1e1900 */
[----:B------:R-:W5:Y:S04]  /*0240*/  LDG.E R22, desc[UR6][R4.64+-0x10] ;  /* 0xfffff00604167981 */ /* 0x000f68000c1e1900 */
[----:B------:R-:W5:Y:S04]  /*0250*/  LDG.E R23, desc[UR6][R6.64+-0x10] ;  /* 0xfffff00606177981 */ /* 0x000f68000c1e1900 */
[----:B------:R-:W5:Y:S04]  /*0260*/  LDG.E R18, desc[UR6][R4.64+-0xc] ;  /* 0xfffff40604127981 */ /* 0x000f68000c1e1900 */
[----:B------:R-:W5:Y:S04]  /*0270*/  LDG.E R19, desc[UR6][R6.64+-0xc] ;  /* 0xfffff40606137981 */ /* 0x000f68000c1e1900 */
[----:B------:R-:W5:Y:S04]  /*0280*/  LDG.E R10, desc[UR6][R4.64+-0x8] ;  /* 0xfffff806040a7981 */ /* 0x000f68000c1e1900 */
[----:B------:R-:W5:Y:S01]  /*0290*/  LDG.E R11, desc[UR6][R6.64+-0x8] ;  /* 0xfffff806060b7981 */ /* 0x000f62000c1e1900 */
[----:B--2---:R-:W-:-:S03]  /*02a0*/  FFMA R14, R13, R14, R12 ;  /* 0x0000000e0d0e7223 */ /* 0x004fc6000000000c */
[----:B------:R-:W2:Y:S04]  /*02b0*/  LDG.E R12, desc[UR6][R4.64+-0x4] ;  /* 0xfffffc06040c7981 */ /* 0x000ea8000c1e1900 */
[----:B------:R-:W2:Y:S01]  /*02c0*/  LDG.E R13, desc[UR6][R6.64+-0x4] ;  /* 0xfffffc06060d7981 */ /* 0x000ea2000c1e1900 */
[----:B---3--:R-:W-:-:S03]  /*02d0*/  FFMA R25, R15, R25, R14 ;  /* 0x000000190f197223 */ /* 0x008fc6000000000e */
[----:B------:R-:W3:Y:S04]  /*02e0*/  LDG.E R14, desc[UR6][R4.64] ;  /* 0x00000006040e7981 */ /* 0x000ee8000c1e1900 */
[----:B------:R-:W3:Y:S01]  /*02f0*/  LDG.E R15, desc[UR6][R6.64] ;  /* 0x00000006060f7981 */ /* 0x000ee2000c1e1900 */
[----:B----4-:R-:W-:-:S03]  /*0300*/  FFMA R25, R16, R17, R25 ;  /* 0x0000001110197223 */ /* 0x010fc60000000019 */
[----:B------:R-:W4:Y:S04]  /*0310*/  LDG.E R16, desc[UR6][R4.64+0x4] ;  /* 0x0000040604107981 */ /* 0x000f28000c1e1900 */
[----:B------:R-:W4:Y:S01]  /*0320*/  LDG.E R17, desc[UR6][R6.64+0x4] ;  /* 0x0000040606117981 */ /* 0x000f22000c1e1900 */
[----:B-----5:R-:W-:-:S03]  /*0330*/  FFMA R25, R20, R21, R25 ;  /* 0x0000001514197223 */ /* 0x020fc60000000019 */
[----:B------:R-:W5:Y:S04]  /*0340*/  LDG.E R20, desc[UR6][R4.64+0x8] ;  /* 0x0000080604147981 */ /* 0x000f68000c1e1900 */
[----:B------:R-:W5:Y:S01]  /*0350*/  LDG.E R21, desc[UR6][R6.64+0x8] ;  /* 0x0000080606157981 */ /* 0x000f62000c1e1900 */
[----:B------:R-:W-:-:S03]  /*0360*/  FFMA R25, R22, R23, R25 ;  /* 0x0000001716197223 */ /* 0x000fc60000000019 */
        /* <DEDUP_REMOVED lines=8> */
[----:B--2---:R-:W-:-:S03]  /*03f0*/  FFMA R25, R12, R13, R25 ;  /* 0x0000000d0c197223 */ /* 0x004fc60000000019 */
[----:B------:R-:W2:Y:S04]  /*0400*/  LDG.E R13, desc[UR6][R4.64+0x18] ;  /* 0x00001806040d7981 */ /* 0x000ea8000c1e1900 */
[----:B------:R-:W2:Y:S01]  /*0410*/  LDG.E R12, desc[UR6][R6.64+0x18] ;  /* 0x00001806060c7981 */ /* 0x000ea2000c1e1900 */
[----:B---3--:R-:W-:-:S03]  /*0420*/  FFMA R25, R14, R15, R25 ;  /* 0x0000000f0e197223 */ /* 0x008fc60000000019 */
[----:B------:R0:W3:Y:S04]  /*0430*/  LDG.E R14, desc[UR6][R4.64+0x1c] ;  /* 0x00001c06040e7981 */ /* 0x0000e8000c1e1900 */
[----:B------:R1:W3:Y:S01]  /*0440*/  LDG.E R15, desc[UR6][R6.64+0x1c] ;  /* 0x00001c06060f7981 */ /* 0x0002e2000c1e1900 */
[----:B------:R-:W-:Y:S01]  /*0450*/  IADD3 R8, PT, PT, R8, 0x10, RZ ;  /* 0x0000001008087810 */ /* 0x000fe20007ffe0ff */
[----:B----4-:R-:W-:-:S03]  /*0460*/  FFMA R17, R16, R17, R25 ;  /* 0x0000001110117223 */ /* 0x010fc60000000019 */
[----:B------:R-:W-:Y:S02]  /*0470*/  ISETP.NE.AND P1, PT, R8, RZ, PT ;  /* 0x000000ff0800720c */ /* 0x000fe40003f25270 */
[----:B0-----:R-:W-:Y:S01]  /*0480*/  IADD3 R4, P2, PT, R4, 0x40, RZ ;  /* 0x0000004004047810 */ /* 0x001fe20007f5e0ff */
[----:B-----5:R-:W-:Y:S01]  /*0490*/  FFMA R17, R20, R21, R17 ;  /* 0x0000001514117223 */ /* 0x020fe20000000011 */
[----:B-1----:R-:W-:Y:S02]  /*04a0*/  IADD3 R6, P3, PT, R6, 0x40, RZ ;  /* 0x0000004006067810 */ /* 0x002fe40007f7e0ff */
[----:B------:R-:W-:-:S03]  /*04b0*/  IADD3.X R5, PT, PT, RZ, R5, RZ, P2, !PT ;  /* 0x00000005ff057210 */ /* 0x000fc600017fe4ff */
[----:B------:R-:W-:Y:S02]  /*04c0*/  IMAD.X R7, RZ, RZ, R7, P3 ;  /* 0x000000ffff077224 */ /* 0x000fe400018e0607 */
[----:B------:R-:W-:-:S04]  /*04d0*/  FFMA R17, R22, R23, R17 ;  /* 0x0000001716117223 */ /* 0x000fc80000000011 */
[----:B------:R-:W-:-:S04]  /*04e0*/  FFMA R17, R18, R19, R17 ;  /* 0x0000001312117223 */ /* 0x000fc80000000011 */
[----:B------:R-:W-:-:S04]  /*04f0*/  FFMA R10, R10, R11, R17 ;  /* 0x0000000b0a0a7223 */ /* 0x000fc80000000011 */
[----:B--2---:R-:W-:-:S04]  /*0500*/  FFMA R13, R13, R12, R10 ;  /* 0x0000000c0d0d7223 */ /* 0x004fc8000000000a */
[----:B---3--:R-:W-:Y:S01]  /*0510*/  FFMA R12, R14, R15, R13 ;  /* 0x0000000f0e0c7223 */ /* 0x008fe2000000000d */
[----:B------:R-:W-:Y:S06]  /*0520*/  @P1 BRA `(.L_x_3) ;  /* 0xfffffffc00241947 */ /* 0x000fec000383ffff */
.L_x_2:
[----:B------:R-:W-:Y:S05]  /*0530*/  @!P0 BRA `(.L_x_1) ;  /* 0x0000000400608947 */ /* 0x000fea0003800000 */
[----:B------:R-:W-:Y:S02]  /*0540*/  ISETP.GE.U32.AND P0, PT, R24, 0x8, PT ;  /* 0x000000081800780c */ /* 0x000fe40003f06070 */
[----:B------:R-:W-:-:S04]  /*0550*/  LOP3.LUT R19, R3, 0x7, RZ, 0xc0, !PT ;  /* 0x0000000703137812 */ /* 0x000fc800078ec0ff */
[----:B------:R-:W-:-:S07]  /*0560*/  ISETP.NE.AND P1, PT, R19, RZ, PT ;  /* 0x000000ff1300720c */ /* 0x000fce0003f25270 */
[----:B------:R-:W-:Y:S06]  /*0570*/  @!P0 BRA `(.L_x_4) ;  /* 0x00000000008c8947 */ /* 0x000fec0003800000 */
[----:B------:R-:W0:Y:S01]  /*0580*/  LDC.64 R10, c[0x0][0x380] ;  /* 0x0000e000ff0a7b82 */ /* 0x000e220000000a00 */
[----:B------:R-:W1:Y:S01]  /*0590*/  LDCU.64 UR4, c[0x0][0x380] ;  /* 0x00007000ff0477ac */ /* 0x000e620008000a00 */
[CC--:B------:R-:W-:Y:S02]  /*05a0*/  IADD3 R7, PT, PT, R2.reuse, R9.reuse, RZ ;  /* 0x0000000902077210 */ /* 0x0c0fe40007ffe0ff */
[----:B------:R-:W-:-:S04]  /*05b0*/  IADD3 R8, P0, PT, R2, R9, RZ ;  /* 0x0000000902087210 */ /* 0x000fc80007f1e0ff */
[----:B------:R-:W2:Y:S01]  /*05c0*/  LDC.64 R4, c[0x0][0x388] ;  /* 0x0000e200ff047b82 */ /* 0x000ea20000000a00 */
[----:B0-----:R-:W-:Y:S01]  /*05d0*/  IMAD.WIDE.U32 R10, R7, 0x4, R10 ;  /* 0x00000004070a7825 */ /* 0x001fe200078e000a */
[----:B------:R-:W-:Y:S02]  /*05e0*/  IADD3.X R7, PT, PT, RZ, RZ, RZ, P0, !PT ;  /* 0x000000ffff077210 */ /* 0x000fe400007fe4ff */
[C---:B-1----:R-:W-:Y:S02]  /*05f0*/  LEA R6, P0, R8.reuse, UR4, 0x2 ;  /* 0x0000000408067c11 */ /* 0x042fe4000f8010ff */
[----:B------:R-:W3:Y:S02]  /*0600*/  LDG.E R17, desc[UR6][R10.64] ;  /* 0x000000060a117981 */ /* 0x000ee4000c1e1900 */
[----:B------:R-:W-:Y:S01]  /*0610*/  LEA.HI.X R7, R8, UR5, R7, 0x2, P0 ;  /* 0x0000000508077c11 */ /* 0x000fe200080f1407 */
[----:B--2---:R-:W-:-:S04]  /*0620*/  IMAD.WIDE.U32 R4, R9, 0x4, R4 ;  /* 0x0000000409047825 */ /* 0x004fc800078e0004 */
[----:B------:R-:W2:Y:S04]  /*0630*/  LDG.E R20, desc[UR6][R6.64+0x4] ;  /* 0x0000040606147981 */ /* 0x000ea8000c1e1900 */
[----:B------:R-:W3:Y:S04]  /*0640*/  LDG.E R18, desc[UR6][R4.64] ;  /* 0x0000000604127981 */ /* 0x000ee8000c1e1900 */
[----:B------:R-:W2:Y:S04]  /*0650*/  LDG.E R21, desc[UR6][R4.64+0x4] ;  /* 0x0000040604157981 */ /* 0x000ea8000c1e1900 */
        /* <DEDUP_REMOVED lines=12> */
[----:B------:R-:W-:Y:S01]  /*0720*/  IADD3 R9, PT, PT, R9, 0x8, RZ ;  /* 0x0000000809097810 */ /* 0x000fe20007ffe0ff */
[----:B---3--:R-:W-:-:S04]  /*0730*/  FFMA R17, R17, R18, R12 ;  /* 0x0000001211117223 */ /* 0x008fc8000000000c */
[----:B--2---:R-:W-:-:S04]  /*0740*/  FFMA R17, R20, R21, R17 ;  /* 0x0000001514117223 */ /* 0x004fc80000000011 */
[----:B----4-:R-:W-:-:S04]  /*0750*/  FFMA R17, R22, R23, R17 ;  /* 0x0000001716117223 */ /* 0x010fc80000000011 */
[----:B-----5:R-:W-:-:S04]  /*0760*/  FFMA R24, R24, R25, R17 ;  /* 0x0000001918187223 */ /* 0x020fc80000000011 */
[----:B------:R-:W-:-:S04]  /*0770*/  FFMA R15, R15, R16, R24 ;  /* 0x000000100f0f7223 */ /* 0x000fc80000000018 */
[----:B------:R-:W-:-:S04]  /*0780*/  FFMA R13, R10, R13, R15 ;  /* 0x0000000d0a0d7223 */ /* 0x000fc8000000000f */
[----:B------:R-:W-:-:S04]  /*0790*/  FFMA R11, R8, R11, R13 ;  /* 0x0000000b080b7223 */ /* 0x000fc8000000000d */
[----:B------:R-:W-:-:S07]  /*07a0*/  FFMA R12, R14, R26, R11 ;  /* 0x0000001a0e0c7223 */ /* 0x000fce000000000b */
.L_x_4:
[----:B------:R-:W-:Y:S05]  /*07b0*/  @!P1 BRA `(.L_x_1) ;  /* 0x0000000000c09947 */ /* 0x000fea0003800000 */
[----:B------:R-:W-:Y:S02]  /*07c0*/  ISETP.GE.U32.AND P0, PT, R19, 0x4, PT ;  /* 0x000000041300780c */ /* 0x000fe40003f06070 */
[----:B------:R-:W-:-:S04]  /*07d0*/  LOP3.LUT R3, R3, 0x3, RZ, 0xc0, !PT ;  /* 0x0000000303037812 */ /* 0x000fc800078ec0ff */
[----:B------:R-:W-:-:S07]  /*07e0*/  ISETP.NE.AND P1, PT, R3, RZ, PT ;  /* 0x000000ff0300720c */ /* 0x000fce0003f25270 */
[----:B------:R-:W-:Y:S06]  /*07f0*/  @!P0 BRA `(.L_x_5) ;  /* 0x00000000005c8947 */ /* 0x000fec0003800000 */
[----:B------:R-:W0:Y:S01]  /*0800*/  LDC.64 R4, c[0x0][0x380] ;  /* 0x0000e000ff047b82 */ /* 0x000e220000000a00 */
[----:B------:R-:W1:Y:S01]  /*0810*/  LDCU.64 UR4, c[0x0][0x380] ;  /* 0x00007000ff0477ac */ /* 0x000e620008000a00 */
[C---:B------:R-:W-:Y:S01]  /*0820*/  IMAD.IADD R11, R2.reuse, 0x1, R9 ;  /* 0x00000001020b7824 */ /* 0x040fe200078e0209 */
[----:B------:R-:W-:-:S05]  /*0830*/  IADD3 R8, P0, PT, R2, R9, RZ ;  /* 0x0000000902087210 */ /* 0x000fca0007f1e0ff */
[----:B------:R-:W2:Y:S01]  /*0840*/  LDC.64 R6, c[0x0][0x388] ;  /* 0x0000e200ff067b82 */ /* 0x000ea20000000a00 */
[----:B0-----:R-:W-:Y:S01]  /*0850*/  IMAD.WIDE.U32 R10, R11, 0x4, R4 ;  /* 0x000000040b0a7825 */ /* 0x001fe200078e0004 */
[----:B------:R-:W-:Y:S02]  /*0860*/  IADD3.X R5, PT, PT, RZ, RZ, RZ, P0, !PT ;  /* 0x000000ffff057210 */ /* 0x000fe400007fe4ff */
[----:B-1----:R-:W-:-:S03]  /*0870*/  LEA R4, P0, R8, UR4, 0x2 ;  /* 0x0000000408047c11 */ /* 0x002fc6000f8010ff */
[----:B------:R-:W3:Y:S01]  /*0880*/  LDG.E R11, desc[UR6][R10.64] ;  /* 0x000000060a0b7981 */ /* 0x000ee2000c1e1900 */
        /* <DEDUP_REMOVED lines=8> */
[----:B------:R-:W5:Y:S01]  /*0910*/  LDG.E R18, desc[UR6][R6.64+0xc] ;  /* 0x00000c0606127981 */ /* 0x000f62000c1e1900 */
[----:B------:R-:W-:Y:S01]  /*0920*/  IADD3 R9, PT, PT, R9, 0x4, RZ ;  /* 0x0000000409097810 */ /* 0x000fe20007ffe0ff */
[----:B---3--:R-:W-:-:S04]  /*0930*/  FFMA R8, R11, R8, R12 ;  /* 0x000000080b087223 */ /* 0x008fc8000000000c */
[----:B--2---:R-:W-:-:S04]  /*0940*/  FFMA R8, R13, R14, R8 ;  /* 0x0000000e0d087223 */ /* 0x004fc80000000008 */
[----:B----4-:R-:W-:-:S04]  /*0950*/  FFMA R8, R15, R16, R8 ;  /* 0x000000100f087223 */ /* 0x010fc80000000008 */
[----:B-----5:R-:W-:-:S07]  /*0960*/  FFMA R12, R17, R18, R8 ;  /* 0x00000012110c7223 */ /* 0x020fce0000000008 */
.L_x_5:
[----:B------:R-:W-:Y:S05]  /*0970*/  @!P1 BRA `(.L_x_1) ;  /* 0x0000000000509947 */ /* 0x000fea0003800000 */
[----:B------:R-:W0:Y:S01]  /*0980*/  LDC.64 R6, c[0x0][0x380] ;  /* 0x0000e000ff067b82 */ /* 0x000e220000000a00 */
[----:B------:R-:W-:-:S07]  /*0990*/  IADD3 R11, PT, PT, R2, R9, RZ ;  /* 0x00000009020b7210 */ /* 0x000fce0007ffe0ff */
[----:B------:R-:W1:Y:S01]  /*09a0*/  LDC.64 R4, c[0x0][0x388] ;  /* 0x0000e200ff047b82 */ /* 0x000e620000000a00 */
[----:B0-----:R-:W-:-:S03]  /*09b0*/  IMAD.WIDE.U32 R6, R11, 0x4, R6 ;  /* 0x000000040b067825 */ /* 0x001fc600078e0006 */
[----:B------:R-:W-:Y:S02]  /*09c0*/  MOV R2, R6 ;  /* 0x0000000600027202 */ /* 0x000fe40000000f00 */
[----:B------:R-:W-:Y:S01]  /*09d0*/  IADD3 R6, PT, PT, -R3, RZ, RZ ;  /* 0x000000ff03067210 */ /* 0x000fe20007ffe1ff */
[----:B-1----:R-:W-:-:S04]  /*09e0*/  IMAD.WIDE.U32 R4, R9, 0x4, R4 ;  /* 0x0000000409047825 */ /* 0x002fc800078e0004 */
[----:B------:R-:W-:-:S07]  /*09f0*/  IMAD.MOV.U32 R8, RZ, RZ, R4 ;  /* 0x000000ffff087224 */ /* 0x000fce00078e0004 */
.L_x_6:
[----:B------:R-:W-:Y:S01]  /*0a00*/  MOV R3, R7 ;  /* 0x0000000700037202 */ /* 0x000fe20000000f00 */
[----:B------:R-:W-:-:S05]  /*0a10*/  IMAD.MOV.U32 R4, RZ, RZ, R8 ;  /* 0x000000ffff047224 */ /* 0x000fca00078e0008 */
[----:B------:R0:W2:Y:S04]  /*0a20*/  LDG.E R3, desc[UR6][R2.64] ;  /* 0x0000000602037981 */ /* 0x0000a8000c1e1900 */
[----:B------:R1:W2:Y:S01]  /*0a30*/  LDG.E R4, desc[UR6][R4.64] ;  /* 0x0000000604047981 */ /* 0x0002a2000c1e1900 */
[----:B------:R-:W-:Y:S02]  /*0a40*/  IADD3 R6, PT, PT, R6, 0x1, RZ ;  /* 0x0000000106067810 */ /* 0x000fe40007ffe0ff */
[----:B------:R-:W-:Y:S02]  /*0a50*/  IADD3 R8, P1, PT, R8, 0x4, RZ ;  /* 0x0000000408087810 */ /* 0x000fe40007f3e0ff */
[----:B------:R-:W-:Y:S02]  /*0a60*/  ISETP.NE.AND P0, PT, R6, RZ, PT ;  /* 0x000000ff0600720c */ /* 0x000fe40003f05270 */
[----:B0-----:R-:W-:-:S02]  /*0a70*/  IADD3 R2, P2, PT, R2, 0x4, RZ ;  /* 0x0000000402027810 */ /* 0x001fc40007f5e0ff */
[----:B-1----:R-:W-:Y:S02]  /*0a80*/  IADD3.X R5, PT, PT, RZ, R5, RZ, P1, !PT ;  /* 0x00000005ff057210 */ /* 0x002fe40000ffe4ff */
[----:B------:R-:W-:Y:S01]  /*0a90*/  IADD3.X R7, PT, PT, RZ, R7, RZ, P2, !PT ;  /* 0x00000007ff077210 */ /* 0x000fe200017fe4ff */
[----:B--2---:R-:W-:-:S06]  /*0aa0*/  FFMA R12, R3, R4, R12 ;  /* 0x00000004030c7223 */ /* 0x004fcc000000000c */
[----:B------:R-:W-:Y:S05]  /*0ab0*/  @P0 BRA `(.L_x_6) ;  /* 0xfffffffc00d00947 */ /* 0x000fea000383ffff */
.L_x_1:
[----:B------:R-:W-:Y:S05]  /*0ac0*/  BSYNC.RECONVERGENT B0 ;  /* 0x0000000000007941 */ /* 0x000fea0003800200 */
.L_x_0:
[----:B------:R-:W0:Y:S02]  /*0ad0*/  LDC.64 R2, c[0x0][0x390] ;  /* 0x0000e400ff027b82 */ /* 0x000e240000000a00 */
[----:B0-----:R-:W-:-:S05]  /*0ae0*/  IMAD.WIDE.U32 R2, R0, 0x4, R2 ;  /* 0x0000000400027825 */ /* 0x001fca00078e0002 */
[----:B------:R-:W-:Y:S01]  /*0af0*/  STG.E desc[UR6][R2.64], R12 ;  /* 0x0000000c02007986 */ /* 0x000fe2000c101906 */
[----:B------:R-:W-:Y:S05]  /*0b00*/  EXIT ;  /* 0x000000000000794d */ /* 0x000fea0003800000 */
.L_x_7:
[----:B------:R-:W-:-:S00]  /*0b10*/  BRA `(.L_x_7) ;  /* 0xfffffffc00fc7947 */ /* 0x000fc0000383ffff */
[----:B------:R-:W-:-:S00]  /*0b20*/  NOP ;  /* 0x0000000000007918 */ /* 0x000fc00000000000 */
        /* <DEDUP_REMOVED lines=13> */
.L_x_8:


//--------------------- .nv.shared.reserved.0     --------------------------
	.section	.nv.shared.reserved.0,"aw",@nobits
	.weak		__nv_reservedSMEM_offset_0_alias
	.size		__nv_reservedSMEM_offset_0_alias, 0, 64
	.other		__nv_reservedSMEM_offset_0_alias,@"STO_CUDA_RESERVED_SHARED STV_DEFAULT"
__nv_reservedSMEM_offset_0_alias:
	.zero		0
	.zero		64


//--------------------- .nv.constant0._Z14kernel_forwardPKfS0_Pfii --------------------------
	.section	.nv.constant0._Z14kernel_forwardPKfS0_Pfii,"a",@progbits
	.sectionflags	@""
	.align	4
.nv.constant0._Z14kernel_forwardPKfS0_Pfii:
	.zero		928


//--------------------- SYMBOLS --------------------------

	.type		.nv.reservedSmem.offset0,@object
	.size		.nv.reservedSmem.offset0,0x4
